	.headerflags	@"EF_CUDA_TEXMODE_UNIFIED EF_CUDA_64BIT_ADDRESS EF_CUDA_ACCELERATORS EF_CUDA_SM90 EF_CUDA_VIRTUAL_SM(EF_CUDA_SM90)"
	.elftype	@"ET_EXEC"


//--------------------- .nv.info                  --------------------------
	.section	.nv.info,"",@"SHT_CUDA_INFO"
	.align	4


	//----- nvinfo : EIATTR_REGCOUNT
	.align		4
        /*0000*/ 	.byte	0x04, 0x2f
        /*0002*/ 	.short	(.L_1 - .L_0)
	.align		4
.L_0:
        /*0004*/ 	.word	index@(triton_poi_fused__euclidean_dist_36)
        /*0008*/ 	.word	0x00000019


	//----- nvinfo : EIATTR_MIN_STACK_SIZE
	.align		4
.L_1:
        /*000c*/ 	.byte	0x04, 0x12
        /*000e*/ 	.short	(.L_3 - .L_2)
	.align		4
.L_2:
        /*0010*/ 	.word	index@(triton_poi_fused__euclidean_dist_36)
        /*0014*/ 	.word	0x00000000


	//----- nvinfo : EIATTR_FRAME_SIZE
	.align		4
.L_3:
        /*0018*/ 	.byte	0x04, 0x11
        /*001a*/ 	.short	(.L_5 - .L_4)
	.align		4
.L_4:
        /*001c*/ 	.word	index@(triton_poi_fused__euclidean_dist_36)
        /*0020*/ 	.word	0x00000000


	//----- nvinfo : EIATTR_MIN_STACK_SIZE
	.align		4
.L_5:
        /*0024*/ 	.byte	0x04, 0x12
        /*0026*/ 	.short	(.L_7 - .L_6)
	.align		4
.L_6:
        /*0028*/ 	.word	index@(triton_poi_fused__euclidean_dist_36)
        /*002c*/ 	.word	0x00000000
.L_7:


//--------------------- .nv.info.triton_poi_fused__euclidean_dist_36 --------------------------
	.section	.nv.info.triton_poi_fused__euclidean_dist_36,"",@"SHT_CUDA_INFO"
	.sectionflags	@""
	.align	4


	//----- nvinfo : EIATTR_CUDA_API_VERSION
	.align		4
        /*0000*/ 	.byte	0x04, 0x37
        /*0002*/ 	.short	(.L_9 - .L_8)
.L_8:
        /*0004*/ 	.word	0x0000007c


	//----- nvinfo : EIATTR_KPARAM_INFO
	.align		4
.L_9:
        /*0008*/ 	.byte	0x04, 0x17
        /*000a*/ 	.short	(.L_11 - .L_10)
.L_10:
        /*000c*/ 	.word	0x00000000
        /*0010*/ 	.short	0x0002
        /*0012*/ 	.short	0x0010
        /*0014*/ 	.byte	0x00, 0xf0, 0x11, 0x00


	//----- nvinfo : EIATTR_KPARAM_INFO
	.align		4
.L_11:
        /*0018*/ 	.byte	0x04, 0x17
        /*001a*/ 	.short	(.L_13 - .L_12)
.L_12:
        /*001c*/ 	.word	0x00000000
        /*0020*/ 	.short	0x0001
        /*0022*/ 	.short	0x0008
        /*0024*/ 	.byte	0x00, 0xf4, 0x21, 0x00


	//----- nvinfo : EIATTR_KPARAM_INFO
	.align		4
.L_13:
        /*0028*/ 	.byte	0x04, 0x17
        /*002a*/ 	.short	(.L_15 - .L_14)
.L_14:
        /*002c*/ 	.word	0x00000000
        /*0030*/ 	.short	0x0000
        /*0032*/ 	.short	0x0000
        /*0034*/ 	.byte	0x00, 0xf4, 0x21, 0x00


	//----- nvinfo : EIATTR_SPARSE_MMA_MASK
	.align		4
.L_15:
        /*0038*/ 	.byte	0x03, 0x50
        /*003a*/ 	.short	0x0000


	//----- nvinfo : EIATTR_MAXREG_COUNT
	.align		4
        /*003c*/ 	.byte	0x03, 0x1b
        /*003e*/ 	.short	0x00ff


	//----- nvinfo : EIATTR_EXIT_INSTR_OFFSETS
	.align		4
        /*0040*/ 	.byte	0x04, 0x1c
        /*0042*/ 	.short	(.L_17 - .L_16)


	//   ....[0]....
.L_16:
        /*0044*/ 	.word	0x000004f0


	//   ....[1]....
        /*0048*/ 	.word	0x00000510


	//----- nvinfo : EIATTR_REQNTID
	.align		4
.L_17:
        /*004c*/ 	.byte	0x04, 0x10
        /*004e*/ 	.short	(.L_19 - .L_18)
.L_18:
        /*0050*/ 	.word	0x00000080
        /*0054*/ 	.word	0x00000001
        /*0058*/ 	.word	0x00000001


	//----- nvinfo : EIATTR_CBANK_PARAM_SIZE
	.align		4
.L_19:
        /*005c*/ 	.byte	0x03, 0x19
        /*005e*/ 	.short	0x0014


	//----- nvinfo : EIATTR_PARAM_CBANK
	.align		4
        /*0060*/ 	.byte	0x04, 0x0a
        /*0062*/ 	.short	(.L_21 - .L_20)
	.align		4
.L_20:
        /*0064*/ 	.word	index@(.nv.constant0.triton_poi_fused__euclidean_dist_36)
        /*0068*/ 	.short	0x0210
        /*006a*/ 	.short	0x0014


	//----- nvinfo : EIATTR_SW_WAR
	.align		4
.L_21:
        /*006c*/ 	.byte	0x04, 0x36
        /*006e*/ 	.short	(.L_23 - .L_22)
.L_22:
        /*0070*/ 	.word	0x00000008
.L_23:


//--------------------- .nv.callgraph             --------------------------
	.section	.nv.callgraph,"",@"SHT_CUDA_CALLGRAPH"
	.align	4
	.sectionentsize	8
	.align		4
        /*0000*/ 	.word	0x00000000
	.align		4
        /*0004*/ 	.word	0xffffffff
	.align		4
        /*0008*/ 	.word	0x00000000
	.align		4
        /*000c*/ 	.word	0xfffffffe
	.align		4
        /*0010*/ 	.word	0x00000000
	.align		4
        /*0014*/ 	.word	0xfffffffd
	.align		4
        /*0018*/ 	.word	0x00000000
	.align		4
        /*001c*/ 	.word	0xfffffffc


//--------------------- .text.triton_poi_fused__euclidean_dist_36 --------------------------
	.section	.text.triton_poi_fused__euclidean_dist_36,"ax",@progbits
	.align	128
        .global         triton_poi_fused__euclidean_dist_36
        .type           triton_poi_fused__euclidean_dist_36,@function
        .size           triton_poi_fused__euclidean_dist_36,(.L_x_1 - triton_poi_fused__euclidean_dist_36)
        .other          triton_poi_fused__euclidean_dist_36,@"STO_CUDA_ENTRY STV_DEFAULT"
triton_poi_fused__euclidean_dist_36:
.text.triton_poi_fused__euclidean_dist_36:
[----:B------:R-:W0:Y:S02]  /*0000*/  LDC R1, c[0x0][0x28] ;  /* 0x00000a00ff017b82 */ /* 0x000e240000000800 */
[----:B------:R-:W1:Y:S01]  /*0010*/  S2R R0, SR_TID.X ;  /* 0x0000000000007919 */ /* 0x000e620000002100 */
[----:B------:R-:W-:Y:S01]  /*0020*/  ULDC.64 UR4, c[0x0][0x208] ;  /* 0x0000820000047ab9 */ /* 0x000fe20000000a00 */
[----:B------:R-:W-:Y:S01]  /*0030*/  CS2R R16, SRZ ;  /* 0x0000000000107805 */ /* 0x000fe2000001ff00 */
[----:B------:R-:W-:Y:S01]  /*0040*/  IMAD.MOV.U32 R18, RZ, RZ, RZ ;  /* 0x000000ffff127224 */ /* 0x000fe200078e00ff */
[----:B------:R-:W2:Y:S01]  /*0050*/  S2R R3, SR_CTAID.X ;  /* 0x0000000000037919 */ /* 0x000ea20000002500 */
[----:B-1----:R-:W-:-:S05]  /*0060*/  IMAD.SHL.U32 R0, R0, 0x2, RZ ;  /* 0x0000000200007824 */ /* 0x002fca00078e00ff */
[----:B------:R-:W-:-:S05]  /*0070*/  LOP3.LUT R0, R0, 0xfe, RZ, 0xc0, !PT ;  /* 0x000000fe00007812 */ /* 0x000fca00078ec0ff */
[----:B--2---:R-:W-:Y:S02]  /*0080*/  IMAD R0, R3, 0x100, R0 ;  /* 0x0000010003007824 */ /* 0x004fe400078e0200 */
[----:B------:R-:W1:Y:S02]  /*0090*/  LDC.64 R2, c[0x0][0x210] ;  /* 0x00008400ff027b82 */ /* 0x000e640000000a00 */
[----:B------:R-:W-:-:S04]  /*00a0*/  IMAD.HI R6, R0, 0x2aaaaaab, RZ ;  /* 0x2aaaaaab00067827 */ /* 0x000fc800078e02ff */
[----:B------:R-:W-:Y:S01]  /*00b0*/  VIADD R5, R0, 0x1 ;  /* 0x0000000100057836 */ /* 0x000fe20000000000 */
[----:B------:R-:W-:-:S03]  /*00c0*/  SHF.R.U32.HI R7, RZ, 0x1f, R6 ;  /* 0x0000001fff077819 */ /* 0x000fc60000011606 */
[----:B------:R-:W-:-:S04]  /*00d0*/  IMAD.HI R4, R5, 0x2aaaaaab, RZ ;  /* 0x2aaaaaab05047827 */ /* 0x000fc800078e02ff */
[C---:B------:R-:W-:Y:S01]  /*00e0*/  IMAD.IADD R9, R6.reuse, 0x1, R7 ;  /* 0x0000000106097824 */ /* 0x040fe200078e0207 */
[----:B------:R-:W-:-:S04]  /*00f0*/  LEA.HI R6, R6, R7, RZ, 0x1c ;  /* 0x0000000706067211 */ /* 0x000fc800078fe0ff */
[----:B------:R-:W-:-:S04]  /*0100*/  SHF.R.S32.HI R8, RZ, 0x1f, R9 ;  /* 0x0000001fff087819 */ /* 0x000fc80000011409 */
[----:B------:R-:W-:Y:S02]  /*0110*/  LEA.HI R10, R8, R9, RZ, 0x4 ;  /* 0x00000009080a7211 */ /* 0x000fe400078f20ff */
[----:B------:R-:W-:Y:S01]  /*0120*/  LEA.HI R8, R4, R4, RZ, 0x1 ;  /* 0x0000000404087211 */ /* 0x000fe200078f08ff */
[----:B------:R-:W-:Y:S01]  /*0130*/  IMAD R4, R9, -0x6, R0 ;  /* 0xfffffffa09047824 */ /* 0x000fe200078e0200 */
[----:B------:R-:W-:-:S03]  /*0140*/  LOP3.LUT R10, R10, 0xfffffff0, RZ, 0xc0, !PT ;  /* 0xfffffff00a0a7812 */ /* 0x000fc600078ec0ff */
[----:B------:R-:W-:Y:S01]  /*0150*/  IMAD R5, R8, -0x6, R5 ;  /* 0xfffffffa08057824 */ /* 0x000fe200078e0205 */
[C---:B------:R-:W-:Y:S01]  /*0160*/  ISETP.GT.AND P0, PT, R4.reuse, 0x3, PT ;  /* 0x000000030400780c */ /* 0x040fe20003f04270 */
[----:B------:R-:W-:Y:S01]  /*0170*/  IMAD.IADD R9, R9, 0x1, -R10 ;  /* 0x0000000109097824 */ /* 0x000fe200078e0a0a */
[----:B------:R-:W-:Y:S02]  /*0180*/  ISETP.NE.AND P1, PT, R4, 0x4, PT ;  /* 0x000000040400780c */ /* 0x000fe40003f25270 */
[----:B------:R-:W-:Y:S01]  /*0190*/  ISETP.LT.AND P0, PT, R5, 0x5, P0 ;  /* 0x000000050500780c */ /* 0x000fe20000701270 */
[----:B------:R-:W-:Y:S01]  /*01a0*/  IMAD R9, R6, 0x40, R9 ;  /* 0x0000004006097824 */ /* 0x000fe200078e0209 */
[C---:B------:R-:W-:Y:S02]  /*01b0*/  ISETP.LT.AND P6, PT, R0.reuse, 0x180, !P1 ;  /* 0x000001800000780c */ /* 0x040fe40004fc1270 */
[----:B------:R-:W-:Y:S01]  /*01c0*/  ISETP.LT.AND P2, PT, R0, 0x180, P0 ;  /* 0x000001800000780c */ /* 0x000fe20000741270 */
[----:B------:R-:W-:-:S02]  /*01d0*/  IMAD R11, R4, 0x10, R9 ;  /* 0x00000010040b7824 */ /* 0x000fc400078e0209 */
[----:B------:R-:W-:Y:S02]  /*01e0*/  IMAD R13, R5, 0x10, R9 ;  /* 0x00000010050d7824 */ /* 0x000fe400078e0209 */
[----:B-1----:R-:W-:-:S04]  /*01f0*/  IMAD.WIDE R6, R9, 0x4, R2 ;  /* 0x0000000409067825 */ /* 0x002fc800078e0202 */
[--C-:B------:R-:W-:Y:S01]  /*0200*/  IMAD.WIDE R8, R11, 0x4, R2.reuse ;  /* 0x000000040b087825 */ /* 0x100fe200078e0202 */
[----:B------:R-:W-:Y:S02]  /*0210*/  CS2R R10, SRZ ;  /* 0x00000000000a7805 */ /* 0x000fe4000001ff00 */
[----:B------:R-:W-:Y:S02]  /*0220*/  ISETP.GE.AND P3, PT, R4, 0x4, PT ;  /* 0x000000040400780c */ /* 0x000fe40003f66270 */
[----:B------:R-:W-:Y:S01]  /*0230*/  CS2R R14, SRZ ;  /* 0x00000000000e7805 */ /* 0x000fe2000001ff00 */
[----:B------:R-:W-:Y:S01]  /*0240*/  IMAD.MOV.U32 R20, RZ, RZ, RZ ;  /* 0x000000ffff147224 */ /* 0x000fe200078e00ff */
[----:B------:R-:W2:Y:S01]  /*0250*/  @P6 LDG.E.EL R17, desc[UR4][R6.64] ;  /* 0x0000000406116981 */ /* 0x000ea2000c2e1900 */
[----:B------:R-:W-:Y:S01]  /*0260*/  ISETP.LT.AND P4, PT, R0, 0x180, !P3 ;  /* 0x000001800000780c */ /* 0x000fe20005f81270 */
[----:B------:R-:W-:Y:S02]  /*0270*/  IMAD.WIDE R2, R13, 0x4, R2 ;  /* 0x000000040d027825 */ /* 0x000fe400078e0202 */
[----:B------:R-:W3:Y:S04]  /*0280*/  @P6 LDG.E.EL R10, desc[UR4][R6.64+0x40] ;  /* 0x00004004060a6981 */ /* 0x000ee8000c2e1900 */
[----:B------:R-:W4:Y:S01]  /*0290*/  @P2 LDG.E.EL R11, desc[UR4][R6.64+0x40] ;  /* 0x00004004060b2981 */ /* 0x000f22000c2e1900 */
[----:B------:R-:W-:-:S03]  /*02a0*/  CS2R R12, SRZ ;  /* 0x00000000000c7805 */ /* 0x000fc6000001ff00 */
[----:B------:R-:W5:Y:S04]  /*02b0*/  @P2 LDG.E.EL R18, desc[UR4][R6.64] ;  /* 0x0000000406122981 */ /* 0x000f68000c2e1900 */
[----:B------:R-:W5:Y:S04]  /*02c0*/  @P2 LDG.E.EL R16, desc[UR4][R6.64+0x80] ;  /* 0x0000800406102981 */ /* 0x000f68000c2e1900 */
[----:B------:R-:W5:Y:S04]  /*02d0*/  @P2 LDG.E.EL R14, desc[UR4][R6.64+0xc0] ;  /* 0x0000c004060e2981 */ /* 0x000f68000c2e1900 */
[----:B------:R-:W5:Y:S04]  /*02e0*/  @P6 LDG.E.EL R20, desc[UR4][R6.64+0x80] ;  /* 0x0000800406146981 */ /* 0x000f68000c2e1900 */
[----:B------:R-:W5:Y:S04]  /*02f0*/  @P6 LDG.E.EL R15, desc[UR4][R6.64+0xc0] ;  /* 0x0000c004060f6981 */ /* 0x000f68000c2e1900 */
[----:B------:R-:W5:Y:S04]  /*0300*/  @P4 LDG.E.EL R13, desc[UR4][R8.64] ;  /* 0x00000004080d4981 */ /* 0x000f68000c2e1900 */
[----:B------:R1:W5:Y:S01]  /*0310*/  @P4 LDG.E.EL R12, desc[UR4][R2.64] ;  /* 0x00000004020c4981 */ /* 0x000362000c2e1900 */
[----:B------:R-:W-:-:S02]  /*0320*/  @P1 ISETP.GT.AND P5, PT, R4, 0x4, PT ;  /* 0x000000040400180c */ /* 0x000fc40003fa4270 */
[----:B---3--:R-:W-:Y:S02]  /*0330*/  SEL R21, R10, RZ, P6 ;  /* 0x000000ff0a157207 */ /* 0x008fe40003000000 */
[----:B----4-:R-:W-:Y:S02]  /*0340*/  SEL R19, R11, RZ, P2 ;  /* 0x000000ff0b137207 */ /* 0x010fe40001000000 */
[----:B------:R-:W3:Y:S01]  /*0350*/  LDC.64 R10, c[0x0][0x218] ;  /* 0x00008600ff0a7b82 */ /* 0x000ee20000000a00 */
[----:B--2---:R-:W-:Y:S01]  /*0360*/  SEL R22, R17, RZ, P6 ;  /* 0x000000ff11167207 */ /* 0x004fe20003000000 */
[----:B------:R-:W-:Y:S01]  /*0370*/  FMUL R17, R21, R21 ;  /* 0x0000001515117220 */ /* 0x000fe20000400000 */
[----:B-----5:R-:W-:Y:S01]  /*0380*/  SEL R18, R18, RZ, P2 ;  /* 0x000000ff12127207 */ /* 0x020fe20001000000 */
[----:B------:R-:W-:Y:S01]  /*0390*/  FMUL R19, R19, R19 ;  /* 0x0000001313137220 */ /* 0x000fe20000400000 */
[----:B------:R-:W-:Y:S01]  /*03a0*/  SEL R16, R16, RZ, P2 ;  /* 0x000000ff10107207 */ /* 0x000fe20001000000 */
[----:B------:R-:W-:Y:S01]  /*03b0*/  FFMA R17, R22, R22, R17 ;  /* 0x0000001616117223 */ /* 0x000fe20000000011 */
[----:B------:R-:W-:-:S02]  /*03c0*/  SEL R14, R14, RZ, P2 ;  /* 0x000000ff0e0e7207 */ /* 0x000fc40001000000 */
[----:B------:R-:W-:Y:S01]  /*03d0*/  ISETP.GE.AND P2, PT, R0, 0x180, PT ;  /* 0x000001800000780c */ /* 0x000fe20003f46270 */
[----:B------:R-:W-:Y:S01]  /*03e0*/  FFMA R19, R18, R18, R19 ;  /* 0x0000001212137223 */ /* 0x000fe20000000013 */
[----:B------:R-:W-:-:S03]  /*03f0*/  SEL R20, R20, RZ, P6 ;  /* 0x000000ff14147207 */ /* 0x000fc60003000000 */
[----:B------:R-:W-:Y:S01]  /*0400*/  FFMA R19, R16, R16, R19 ;  /* 0x0000001010137223 */ /* 0x000fe20000000013 */
[----:B-1----:R-:W-:Y:S01]  /*0410*/  SEL R2, R15, RZ, P6 ;  /* 0x000000ff0f027207 */ /* 0x002fe20003000000 */
[----:B------:R-:W-:Y:S01]  /*0420*/  FFMA R17, R20, R20, R17 ;  /* 0x0000001414117223 */ /* 0x000fe20000000011 */
[----:B------:R-:W-:Y:S02]  /*0430*/  @!P0 ISETP.GT.AND P6, PT, R5, 0x4, PT ;  /* 0x000000040500880c */ /* 0x000fe40003fc4270 */
[----:B------:R-:W-:Y:S02]  /*0440*/  SEL R13, R13, RZ, P4 ;  /* 0x000000ff0d0d7207 */ /* 0x000fe40002000000 */
[----:B------:R-:W-:Y:S01]  /*0450*/  SEL R12, R12, RZ, P4 ;  /* 0x000000ff0c0c7207 */ /* 0x000fe20002000000 */
[----:B------:R-:W-:Y:S01]  /*0460*/  FFMA R2, R2, R2, R17 ;  /* 0x0000000202027223 */ /* 0x000fe20000000011 */
[----:B------:R-:W-:Y:S01]  /*0470*/  FFMA R14, R14, R14, R19 ;  /* 0x0000000e0e0e7223 */ /* 0x000fe20000000013 */
[----:B------:R-:W-:Y:S01]  /*0480*/  FMUL R13, R13, -2 ;  /* 0xc00000000d0d7820 */ /* 0x000fe20000400000 */
[----:B------:R-:W-:Y:S01]  /*0490*/  @P1 SEL R2, RZ, 0x3f800000, !P5 ;  /* 0x3f800000ff021807 */ /* 0x000fe20006800000 */
[----:B------:R-:W-:Y:S01]  /*04a0*/  FMUL R3, R12, -2 ;  /* 0xc00000000c037820 */ /* 0x000fe20000400000 */
[----:B------:R-:W-:Y:S01]  /*04b0*/  @!P0 SEL R14, RZ, 0x3f800000, !P6 ;  /* 0x3f800000ff0e8807 */ /* 0x000fe20007000000 */
[----:B---3--:R-:W-:Y:S01]  /*04c0*/  IMAD.WIDE R10, R0, 0x4, R10 ;  /* 0x00000004000a7825 */ /* 0x008fe200078e020a */
[----:B------:R-:W-:-:S02]  /*04d0*/  FSEL R2, R13, R2, !P3 ;  /* 0x000000020d027208 */ /* 0x000fc40005800000 */
[----:B------:R-:W-:Y:S01]  /*04e0*/  FSEL R3, R3, R14, !P3 ;  /* 0x0000000e03037208 */ /* 0x000fe20005800000 */
[----:B------:R-:W-:Y:S06]  /*04f0*/  @P2 EXIT ;  /* 0x000000000000294d */ /* 0x000fec0003800000 */
[----:B------:R-:W-:Y:S01]  /*0500*/  STG.E.64 desc[UR4][R10.64], R2 ;  /* 0x000000020a007986 */ /* 0x000fe2000c101b04 */
[----:B------:R-:W-:Y:S05]  /*0510*/  EXIT ;  /* 0x000000000000794d */ /* 0x000fea0003800000 */
.L_x_0:
[----:B------:R-:W-:-:S00]  /*0520*/  BRA `(.L_x_0) ;  /* 0xfffffffc00fc7947 */ /* 0x000fc0000383ffff */
[----:B------:R-:W-:-:S00]  /*0530*/  NOP ;  /* 0x0000000000007918 */ /* 0x000fc00000000000 */
        /* <DEDUP_REMOVED lines=12> */
.L_x_1:


//--------------------- .nv.constant0.triton_poi_fused__euclidean_dist_36 --------------------------
	.section	.nv.constant0.triton_poi_fused__euclidean_dist_36,"a",@progbits
	.sectionflags	@""
	.align	4
.nv.constant0.triton_poi_fused__euclidean_dist_36:
	.zero		548
